//
// Generated by NVIDIA NVVM Compiler
//
// Compiler Build ID: CL-36424714
// Cuda compilation tools, release 13.0, V13.0.88
// Based on NVVM 20.0.0
//

.version 9.0
.target sm_100
.address_size 64

	// .globl	_Z18Tiled_MatmulKernelPfS_S_i
// _ZZ18Tiled_MatmulKernelPfS_S_iE3Mds has been demoted
// _ZZ18Tiled_MatmulKernelPfS_S_iE3Nds has been demoted

.visible .entry _Z18Tiled_MatmulKernelPfS_S_i(
	.param .u64 .ptr .align 1 _Z18Tiled_MatmulKernelPfS_S_i_param_0,
	.param .u64 .ptr .align 1 _Z18Tiled_MatmulKernelPfS_S_i_param_1,
	.param .u64 .ptr .align 1 _Z18Tiled_MatmulKernelPfS_S_i_param_2,
	.param .u32 _Z18Tiled_MatmulKernelPfS_S_i_param_3
)
{
	.reg .pred 	%p<3>;
	.reg .b32 	%r<36>;
	.reg .b32 	%f<105>;
	.reg .b64 	%rd<13>;
	// demoted variable
	.shared .align 4 .b8 _ZZ18Tiled_MatmulKernelPfS_S_iE3Mds[4096];
	// demoted variable
	.shared .align 4 .b8 _ZZ18Tiled_MatmulKernelPfS_S_iE3Nds[4096];
	ld.param.u64 	%rd3, [_Z18Tiled_MatmulKernelPfS_S_i_param_0];
	ld.param.u64 	%rd4, [_Z18Tiled_MatmulKernelPfS_S_i_param_1];
	ld.param.u64 	%rd5, [_Z18Tiled_MatmulKernelPfS_S_i_param_2];
	ld.param.u32 	%r19, [_Z18Tiled_MatmulKernelPfS_S_i_param_3];
	mov.u32 	%r20, %ctaid.y;
	mov.u32 	%r21, %ntid.y;
	mov.u32 	%r1, %tid.y;
	mad.lo.s32 	%r2, %r20, %r21, %r1;
	mov.u32 	%r22, %ctaid.x;
	mov.u32 	%r23, %ntid.x;
	mov.u32 	%r3, %tid.x;
	mad.lo.s32 	%r4, %r22, %r23, %r3;
	setp.lt.s32 	%p1, %r19, 32;
	mov.f32 	%f104, 0f00000000;
	@%p1 bra 	$L__BB0_3;
	shl.b32 	%r24, %r1, 7;
	mov.u32 	%r25, _ZZ18Tiled_MatmulKernelPfS_S_iE3Mds;
	add.s32 	%r5, %r25, %r24;
	shl.b32 	%r26, %r3, 2;
	add.s32 	%r6, %r5, %r26;
	mov.u32 	%r27, _ZZ18Tiled_MatmulKernelPfS_S_iE3Nds;
	add.s32 	%r8, %r27, %r26;
	add.s32 	%r7, %r8, %r24;
	shr.s32 	%r28, %r19, 31;
	shr.u32 	%r29, %r28, 27;
	add.s32 	%r30, %r19, %r29;
	shr.s32 	%r31, %r30, 5;
	neg.s32 	%r35, %r31;
	mad.lo.s32 	%r34, %r19, %r2, %r3;
	mad.lo.s32 	%r33, %r1, %r19, %r4;
	shl.b32 	%r12, %r19, 5;
	cvta.to.global.u64 	%rd1, %rd3;
	cvta.to.global.u64 	%rd2, %rd4;
	mov.f32 	%f104, 0f00000000;
$L__BB0_2:
	mul.wide.u32 	%rd6, %r34, 4;
	add.s64 	%rd7, %rd1, %rd6;
	ld.global.f32 	%f6, [%rd7];
	st.shared.f32 	[%r6], %f6;
	mul.wide.u32 	%rd8, %r33, 4;
	add.s64 	%rd9, %rd2, %rd8;
	ld.global.f32 	%f7, [%rd9];
	st.shared.f32 	[%r7], %f7;
	bar.sync 	0;
	ld.shared.f32 	%f8, [%r5];
	ld.shared.f32 	%f9, [%r8];
	fma.rn.f32 	%f10, %f8, %f9, %f104;
	ld.shared.f32 	%f11, [%r5+4];
	ld.shared.f32 	%f12, [%r8+128];
	fma.rn.f32 	%f13, %f11, %f12, %f10;
	ld.shared.f32 	%f14, [%r5+8];
	ld.shared.f32 	%f15, [%r8+256];
	fma.rn.f32 	%f16, %f14, %f15, %f13;
	ld.shared.f32 	%f17, [%r5+12];
	ld.shared.f32 	%f18, [%r8+384];
	fma.rn.f32 	%f19, %f17, %f18, %f16;
	ld.shared.f32 	%f20, [%r5+16];
	ld.shared.f32 	%f21, [%r8+512];
	fma.rn.f32 	%f22, %f20, %f21, %f19;
	ld.shared.f32 	%f23, [%r5+20];
	ld.shared.f32 	%f24, [%r8+640];
	fma.rn.f32 	%f25, %f23, %f24, %f22;
	ld.shared.f32 	%f26, [%r5+24];
	ld.shared.f32 	%f27, [%r8+768];
	fma.rn.f32 	%f28, %f26, %f27, %f25;
	ld.shared.f32 	%f29, [%r5+28];
	ld.shared.f32 	%f30, [%r8+896];
	fma.rn.f32 	%f31, %f29, %f30, %f28;
	ld.shared.f32 	%f32, [%r5+32];
	ld.shared.f32 	%f33, [%r8+1024];
	fma.rn.f32 	%f34, %f32, %f33, %f31;
	ld.shared.f32 	%f35, [%r5+36];
	ld.shared.f32 	%f36, [%r8+1152];
	fma.rn.f32 	%f37, %f35, %f36, %f34;
	ld.shared.f32 	%f38, [%r5+40];
	ld.shared.f32 	%f39, [%r8+1280];
	fma.rn.f32 	%f40, %f38, %f39, %f37;
	ld.shared.f32 	%f41, [%r5+44];
	ld.shared.f32 	%f42, [%r8+1408];
	fma.rn.f32 	%f43, %f41, %f42, %f40;
	ld.shared.f32 	%f44, [%r5+48];
	ld.shared.f32 	%f45, [%r8+1536];
	fma.rn.f32 	%f46, %f44, %f45, %f43;
	ld.shared.f32 	%f47, [%r5+52];
	ld.shared.f32 	%f48, [%r8+1664];
	fma.rn.f32 	%f49, %f47, %f48, %f46;
	ld.shared.f32 	%f50, [%r5+56];
	ld.shared.f32 	%f51, [%r8+1792];
	fma.rn.f32 	%f52, %f50, %f51, %f49;
	ld.shared.f32 	%f53, [%r5+60];
	ld.shared.f32 	%f54, [%r8+1920];
	fma.rn.f32 	%f55, %f53, %f54, %f52;
	ld.shared.f32 	%f56, [%r5+64];
	ld.shared.f32 	%f57, [%r8+2048];
	fma.rn.f32 	%f58, %f56, %f57, %f55;
	ld.shared.f32 	%f59, [%r5+68];
	ld.shared.f32 	%f60, [%r8+2176];
	fma.rn.f32 	%f61, %f59, %f60, %f58;
	ld.shared.f32 	%f62, [%r5+72];
	ld.shared.f32 	%f63, [%r8+2304];
	fma.rn.f32 	%f64, %f62, %f63, %f61;
	ld.shared.f32 	%f65, [%r5+76];
	ld.shared.f32 	%f66, [%r8+2432];
	fma.rn.f32 	%f67, %f65, %f66, %f64;
	ld.shared.f32 	%f68, [%r5+80];
	ld.shared.f32 	%f69, [%r8+2560];
	fma.rn.f32 	%f70, %f68, %f69, %f67;
	ld.shared.f32 	%f71, [%r5+84];
	ld.shared.f32 	%f72, [%r8+2688];
	fma.rn.f32 	%f73, %f71, %f72, %f70;
	ld.shared.f32 	%f74, [%r5+88];
	ld.shared.f32 	%f75, [%r8+2816];
	fma.rn.f32 	%f76, %f74, %f75, %f73;
	ld.shared.f32 	%f77, [%r5+92];
	ld.shared.f32 	%f78, [%r8+2944];
	fma.rn.f32 	%f79, %f77, %f78, %f76;
	ld.shared.f32 	%f80, [%r5+96];
	ld.shared.f32 	%f81, [%r8+3072];
	fma.rn.f32 	%f82, %f80, %f81, %f79;
	ld.shared.f32 	%f83, [%r5+100];
	ld.shared.f32 	%f84, [%r8+3200];
	fma.rn.f32 	%f85, %f83, %f84, %f82;
	ld.shared.f32 	%f86, [%r5+104];
	ld.shared.f32 	%f87, [%r8+3328];
	fma.rn.f32 	%f88, %f86, %f87, %f85;
	ld.shared.f32 	%f89, [%r5+108];
	ld.shared.f32 	%f90, [%r8+3456];
	fma.rn.f32 	%f91, %f89, %f90, %f88;
	ld.shared.f32 	%f92, [%r5+112];
	ld.shared.f32 	%f93, [%r8+3584];
	fma.rn.f32 	%f94, %f92, %f93, %f91;
	ld.shared.f32 	%f95, [%r5+116];
	ld.shared.f32 	%f96, [%r8+3712];
	fma.rn.f32 	%f97, %f95, %f96, %f94;
	ld.shared.f32 	%f98, [%r5+120];
	ld.shared.f32 	%f99, [%r8+3840];
	fma.rn.f32 	%f100, %f98, %f99, %f97;
	ld.shared.f32 	%f101, [%r5+124];
	ld.shared.f32 	%f102, [%r8+3968];
	fma.rn.f32 	%f104, %f101, %f102, %f100;
	bar.sync 	0;
	add.s32 	%r35, %r35, 1;
	setp.ne.s32 	%p2, %r35, 0;
	add.s32 	%r34, %r34, 32;
	add.s32 	%r33, %r33, %r12;
	@%p2 bra 	$L__BB0_2;
$L__BB0_3:
	cvta.to.global.u64 	%rd10, %rd5;
	mad.lo.s32 	%r32, %r19, %r2, %r4;
	mul.wide.s32 	%rd11, %r32, 4;
	add.s64 	%rd12, %rd10, %rd11;
	st.global.f32 	[%rd12], %f104;
	ret;

}


// ===== COMPILED SASS (sm_100) =====

	.target	sm_100

	.elftype	@"ET_EXEC"


//--------------------- .note.nv.tkinfo           --------------------------
	.section	.note.nv.tkinfo,"",@"SHT_NOTE"
	.sectionflags	@"SHF_NOTE_NV_TKINFO"
	.tkinfo
        /*0018*/ 	.word	0x00000002
        /*0030*/ 	.string	""
        /*0030*/ 	.string	"ptxas"
        /*0030*/ 	.string	"Cuda compilation tools, release 13.0, V13.0.88"
        /*0030*/ 	.string	"Build cuda_13.0.r13.0/compiler.36424714_0"
        /*0030*/ 	.string	"-arch sm_100 -m 64 "



//--------------------- .note.nv.cuinfo           --------------------------
	.section	.note.nv.cuinfo,"",@"SHT_NOTE"
	.sectionflags	@"SHF_NOTE_NV_CUINFO"
        /*0018*/ 	.short	0x0002
        /*001a*/ 	.short	0x0064
        /*001c*/ 	.short	0x0082
	.zero		2


//--------------------- .nv.info                  --------------------------
	.section	.nv.info,"",@"SHT_CUDA_INFO"
	.align	4


	//----- nvinfo : EIATTR_REGCOUNT
	.align		4
        /*0000*/ 	.byte	0x04, 0x2f
        /*0002*/ 	.short	(.L_1 - .L_0)
	.align		4
.L_0:
        /*0004*/ 	.word	index@(_Z18Tiled_MatmulKernelPfS_S_i)
        /*0008*/ 	.word	0x00000020


	//----- nvinfo : EIATTR_FRAME_SIZE
	.align		4
.L_1:
        /*000c*/ 	.byte	0x04, 0x11
        /*000e*/ 	.short	(.L_3 - .L_2)
	.align		4
.L_2:
        /*0010*/ 	.word	index@(_Z18Tiled_MatmulKernelPfS_S_i)
        /*0014*/ 	.word	0x00000000


	//----- nvinfo : EIATTR_MIN_STACK_SIZE
	.align		4
.L_3:
        /*0018*/ 	.byte	0x04, 0x12
        /*001a*/ 	.short	(.L_5 - .L_4)
	.align		4
.L_4:
        /*001c*/ 	.word	index@(_Z18Tiled_MatmulKernelPfS_S_i)
        /*0020*/ 	.word	0x00000000
.L_5:


//--------------------- .nv.compat                --------------------------
	.section	.nv.compat,"",@"SHT_CUDA_COMPAT_INFO"
	.align	4
        /*0000*/ 	.byte	0x02, 0x09, 0x00, 0x00, 0x02, 0x02, 0x01, 0x00, 0x02, 0x05, 0x05, 0x00, 0x03, 0x07, 0x01, 0x01
        /*0010*/ 	.byte	0x02, 0x03, 0x00, 0x00, 0x02, 0x06, 0x01, 0x00, 0x04, 0x0b, 0x08, 0x00, 0x09, 0x00, 0x00, 0x00
        /*0020*/ 	.byte	0x00, 0x00, 0x00, 0x00


//--------------------- .nv.info._Z18Tiled_MatmulKernelPfS_S_i --------------------------
	.section	.nv.info._Z18Tiled_MatmulKernelPfS_S_i,"",@"SHT_CUDA_INFO"
	.sectionflags	@""
	.align	4


	//----- nvinfo : EIATTR_CUDA_API_VERSION
	.align		4
        /*0000*/ 	.byte	0x04, 0x37
        /*0002*/ 	.short	(.L_7 - .L_6)
.L_6:
        /*0004*/ 	.word	0x00000082


	//----- nvinfo : EIATTR_KPARAM_INFO
	.align		4
.L_7:
        /*0008*/ 	.byte	0x04, 0x17
        /*000a*/ 	.short	(.L_9 - .L_8)
.L_8:
        /*000c*/ 	.word	0x00000000
        /*0010*/ 	.short	0x0003
        /*0012*/ 	.short	0x0018
        /*0014*/ 	.byte	0x00, 0xf0, 0x11, 0x00


	//----- nvinfo : EIATTR_KPARAM_INFO
	.align		4
.L_9:
        /*0018*/ 	.byte	0x04, 0x17
        /*001a*/ 	.short	(.L_11 - .L_10)
.L_10:
        /*001c*/ 	.word	0x00000000
        /*0020*/ 	.short	0x0002
        /*0022*/ 	.short	0x0010
        /*0024*/ 	.byte	0x00, 0xf5, 0x21, 0x00


	//----- nvinfo : EIATTR_KPARAM_INFO
	.align		4
.L_11:
        /*0028*/ 	.byte	0x04, 0x17
        /*002a*/ 	.short	(.L_13 - .L_12)
.L_12:
        /*002c*/ 	.word	0x00000000
        /*0030*/ 	.short	0x0001
        /*0032*/ 	.short	0x0008
        /*0034*/ 	.byte	0x00, 0xf5, 0x21, 0x00


	//----- nvinfo : EIATTR_KPARAM_INFO
	.align		4
.L_13:
        /*0038*/ 	.byte	0x04, 0x17
        /*003a*/ 	.short	(.L_15 - .L_14)
.L_14:
        /*003c*/ 	.word	0x00000000
        /*0040*/ 	.short	0x0000
        /*0042*/ 	.short	0x0000
        /*0044*/ 	.byte	0x00, 0xf5, 0x21, 0x00


	//----- nvinfo : EIATTR_SPARSE_MMA_MASK
	.align		4
.L_15:
        /*0048*/ 	.byte	0x03, 0x50
        /*004a*/ 	.short	0x0000


	//----- nvinfo : EIATTR_MAXREG_COUNT
	.align		4
        /*004c*/ 	.byte	0x03, 0x1b
        /*004e*/ 	.short	0x00ff


	//----- nvinfo : EIATTR_NUM_BARRIERS
	.align		4
        /*0050*/ 	.byte	0x02, 0x4c
        /*0052*/ 	.byte	0x01
	.zero		1


	//----- nvinfo : EIATTR_MERCURY_ISA_VERSION
	.align		4
        /*0054*/ 	.byte	0x03, 0x5f
        /*0056*/ 	.short	0x0101


	//----- nvinfo : EIATTR_VRC_CTA_INIT_COUNT
	.align		4
        /*0058*/ 	.byte	0x02, 0x4a
	.zero		1
	.zero		1


	//----- nvinfo : EIATTR_EXIT_INSTR_OFFSETS
	.align		4
        /*005c*/ 	.byte	0x04, 0x1c
        /*005e*/ 	.short	(.L_17 - .L_16)


	//   ....[0]....
.L_16:
        /*0060*/ 	.word	0x00000790


	//----- nvinfo : EIATTR_CBANK_PARAM_SIZE
	.align		4
.L_17:
        /*0064*/ 	.byte	0x03, 0x19
        /*0066*/ 	.short	0x001c


	//----- nvinfo : EIATTR_PARAM_CBANK
	.align		4
        /*0068*/ 	.byte	0x04, 0x0a
        /*006a*/ 	.short	(.L_19 - .L_18)
	.align		4
.L_18:
        /*006c*/ 	.word	index@(.nv.constant0._Z18Tiled_MatmulKernelPfS_S_i)
        /*0070*/ 	.short	0x0380
        /*0072*/ 	.short	0x001c


	//----- nvinfo : EIATTR_SW_WAR
	.align		4
.L_19:
        /*0074*/ 	.byte	0x04, 0x36
        /*0076*/ 	.short	(.L_21 - .L_20)
.L_20:
        /*0078*/ 	.word	0x00000008
.L_21:


//--------------------- .nv.callgraph             --------------------------
	.section	.nv.callgraph,"",@"SHT_CUDA_CALLGRAPH"
	.align	4
	.sectionentsize	8
	.align		4
        /*0000*/ 	.word	0x00000000
	.align		4
        /*0004*/ 	.word	0xffffffff
	.align		4
        /*0008*/ 	.word	0x00000000
	.align		4
        /*000c*/ 	.word	0xfffffffe
	.align		4
        /*0010*/ 	.word	0x00000000
	.align		4
        /*0014*/ 	.word	0xfffffffd
	.align		4
        /*0018*/ 	.word	0x00000000
	.align		4
        /*001c*/ 	.word	0xfffffffc


//--------------------- .text._Z18Tiled_MatmulKernelPfS_S_i --------------------------
	.section	.text._Z18Tiled_MatmulKernelPfS_S_i,"ax",@progbits
	.align	128
        .global         _Z18Tiled_MatmulKernelPfS_S_i
        .type           _Z18Tiled_MatmulKernelPfS_S_i,@function
        .size           _Z18Tiled_MatmulKernelPfS_S_i,(.L_x_3 - _Z18Tiled_MatmulKernelPfS_S_i)
        .other          _Z18Tiled_MatmulKernelPfS_S_i,@"STO_CUDA_ENTRY STV_DEFAULT"
_Z18Tiled_MatmulKernelPfS_S_i:
.text._Z18Tiled_MatmulKernelPfS_S_i:
[----:B------:R-:W-:Y:S01]  /*0000*/  LDC R1, c[0x0][0x37c] ;  /* 0x0000df00ff017b82 */ /* 0x000fe20000000800 */
[----:B------:R-:W0:Y:S07]  /*0010*/  S2R R8, SR_TID.Y ;  /* 0x0000000000087919 */ /* 0x000e2e0000002200 */
[----:B------:R-:W1:Y:S01]  /*0020*/  LDC R0, c[0x0][0x398] ;  /* 0x0000e600ff007b82 */ /* 0x000e620000000800 */
[----:B------:R-:W2:Y:S01]  /*0030*/  LDCU.64 UR8, c[0x0][0x358] ;  /* 0x00006b00ff0877ac */ /* 0x000ea20008000a00 */
[----:B------:R-:W-:Y:S01]  /*0040*/  HFMA2 R11, -RZ, RZ, 0, 0 ;  /* 0x00000000ff0b7431 */ /* 0x000fe200000001ff */
[----:B------:R-:W3:Y:S05]  /*0050*/  S2R R9, SR_TID.X ;  /* 0x0000000000097919 */ /* 0x000eea0000002100 */
[----:B------:R-:W0:Y:S08]  /*0060*/  LDC R3, c[0x0][0x364] ;  /* 0x0000d900ff037b82 */ /* 0x000e300000000800 */
[----:B------:R-:W0:Y:S08]  /*0070*/  S2UR UR4, SR_CTAID.Y ;  /* 0x00000000000479c3 */ /* 0x000e300000002600 */
[----:B------:R-:W3:Y:S01]  /*0080*/  S2UR UR5, SR_CTAID.X ;  /* 0x00000000000579c3 */ /* 0x000ee20000002500 */
[----:B-1----:R-:W-:-:S07]  /*0090*/  ISETP.GE.AND P0, PT, R0, 0x20, PT ;  /* 0x000000200000780c */ /* 0x002fce0003f06270 */
[----:B------:R-:W3:Y:S08]  /*00a0*/  LDC R5, c[0x0][0x360] ;  /* 0x0000d800ff057b82 */ /* 0x000ef00000000800 */
[----:B------:R-:W1:Y:S01]  /*00b0*/  LDC.64 R22, c[0x0][0x390] ;  /* 0x0000e400ff167b82 */ /* 0x000e620000000a00 */
[----:B0-----:R-:W-:Y:S02]  /*00c0*/  IMAD R3, R3, UR4, R8 ;  /* 0x0000000403037c24 */ /* 0x001fe4000f8e0208 */
[----:B---3--:R-:W-:-:S04]  /*00d0*/  IMAD R5, R5, UR5, R9 ;  /* 0x0000000505057c24 */ /* 0x008fc8000f8e0209 */
[----:B------:R-:W-:-:S04]  /*00e0*/  IMAD R7, R3, R0, R5 ;  /* 0x0000000003077224 */ /* 0x000fc800078e0205 */
[----:B-1----:R-:W-:Y:S01]  /*00f0*/  IMAD.WIDE R22, R7, 0x4, R22 ;  /* 0x0000000407167825 */ /* 0x002fe200078e0216 */
[----:B--2---:R-:W-:Y:S06]  /*0100*/  @!P0 BRA `(.L_x_0) ;  /* 0x00000004009c8947 */ /* 0x004fec0003800000 */
[----:B------:R-:W0:Y:S01]  /*0110*/  S2UR UR6, SR_CgaCtaId ;  /* 0x00000000000679c3 */ /* 0x000e220000008800 */
[----:B------:R-:W-:Y:S01]  /*0120*/  UMOV UR4, 0x400 ;  /* 0x0000040000047882 */ /* 0x000fe20000000000 */
[----:B------:R-:W-:Y:S01]  /*0130*/  SHF.R.S32.HI R7, RZ, 0x1f, R0 ;  /* 0x0000001fff077819 */ /* 0x000fe20000011400 */
[----:B------:R-:W-:Y:S01]  /*0140*/  UIADD3 UR5, UPT, UPT, UR4, 0x1000, URZ ;  /* 0x0000100004057890 */ /* 0x000fe2000fffe0ff */
[-C--:B------:R-:W-:Y:S01]  /*0150*/  IMAD R2, R3, R0.reuse, R9 ;  /* 0x0000000003027224 */ /* 0x080fe200078e0209 */
[----:B------:R-:W-:Y:S01]  /*0160*/  MOV R11, RZ ;  /* 0x000000ff000b7202 */ /* 0x000fe20000000f00 */
[-C--:B------:R-:W-:Y:S01]  /*0170*/  IMAD R3, R8, R0.reuse, R5 ;  /* 0x0000000008037224 */ /* 0x080fe200078e0205 */
[----:B------:R-:W-:Y:S01]  /*0180*/  LEA.HI R7, R7, R0, RZ, 0x5 ;  /* 0x0000000007077211 */ /* 0x000fe200078f28ff */
[----:B------:R-:W1:Y:S03]  /*0190*/  LDC.64 R20, c[0x0][0x380] ;  /* 0x0000e000ff147b82 */ /* 0x000e660000000a00 */
[----:B------:R-:W-:-:S04]  /*01a0*/  SHF.R.S32.HI R4, RZ, 0x5, R7 ;  /* 0x00000005ff047819 */ /* 0x000fc80000011407 */
[----:B------:R-:W-:Y:S01]  /*01b0*/  IADD3 R4, PT, PT, -R4, RZ, RZ ;  /* 0x000000ff04047210 */ /* 0x000fe20007ffe1ff */
[----:B------:R-:W2:Y:S01]  /*01c0*/  LDC.64 R18, c[0x0][0x388] ;  /* 0x0000e200ff127b82 */ /* 0x000ea20000000a00 */
[----:B0-----:R-:W-:Y:S02]  /*01d0*/  ULEA UR4, UR6, UR4, 0x18 ;  /* 0x0000000406047291 */ /* 0x001fe4000f8ec0ff */
[----:B------:R-:W-:-:S04]  /*01e0*/  ULEA UR5, UR6, UR5, 0x18 ;  /* 0x0000000506057291 */ /* 0x000fc8000f8ec0ff */
[C---:B------:R-:W-:Y:S02]  /*01f0*/  LEA R16, R8.reuse, UR4, 0x7 ;  /* 0x0000000408107c11 */ /* 0x040fe4000f8e38ff */
[C---:B------:R-:W-:Y:S02]  /*0200*/  LEA R6, R9.reuse, UR5, 0x2 ;  /* 0x0000000509067c11 */ /* 0x040fe4000f8e10ff */
[----:B------:R-:W-:Y:S02]  /*0210*/  LEA R7, R9, R16, 0x2 ;  /* 0x0000001009077211 */ /* 0x000fe400078e10ff */
[----:B------:R-:W-:-:S07]  /*0220*/  LEA R5, R8, R6, 0x7 ;  /* 0x0000000608057211 */ /* 0x000fce00078e38ff */
.L_x_1:
[----:B-1----:R-:W-:-:S04]  /*0230*/  IMAD.WIDE.U32 R24, R2, 0x4, R20 ;  /* 0x0000000402187825 */ /* 0x002fc800078e0014 */
[----:B--2---:R-:W-:Y:S02]  /*0240*/  IMAD.WIDE.U32 R8, R3, 0x4, R18 ;  /* 0x0000000403087825 */ /* 0x004fe400078e0012 */
[----:B------:R-:W2:Y:S04]  /*0250*/  LDG.E R24, desc[UR8][R24.64] ;  /* 0x0000000818187981 */ /* 0x000ea8000c1e1900 */
[----:B------:R-:W3:Y:S01]  /*0260*/  LDG.E R26, desc[UR8][R8.64] ;  /* 0x00000008081a7981 */ /* 0x000ee2000c1e1900 */
[----:B------:R-:W-:Y:S02]  /*0270*/  IADD3 R4, PT, PT, R4, 0x1, RZ ;  /* 0x0000000104047810 */ /* 0x000fe40007ffe0ff */
[----:B------:R-:W-:Y:S02]  /*0280*/  IADD3 R2, PT, PT, R2, 0x20, RZ ;  /* 0x0000002002027810 */ /* 0x000fe40007ffe0ff */
[----:B------:R-:W-:-:S02]  /*0290*/  ISETP.NE.AND P0, PT, R4, RZ, PT ;  /* 0x000000ff0400720c */ /* 0x000fc40003f05270 */
[----:B------:R-:W-:Y:S01]  /*02a0*/  LEA R3, R0, R3, 0x5 ;  /* 0x0000000300037211 */ /* 0x000fe200078e28ff */
[----:B--2---:R-:W-:Y:S04]  /*02b0*/  STS [R7], R24 ;  /* 0x0000001807007388 */ /* 0x004fe80000000800 */
[----:B---3--:R-:W-:Y:S01]  /*02c0*/  STS [R5], R26 ;  /* 0x0000001a05007388 */ /* 0x008fe20000000800 */
[----:B------:R-:W-:Y:S06]  /*02d0*/  BAR.SYNC.DEFER_BLOCKING 0x0 ;  /* 0x0000000000007b1d */ /* 0x000fec0000010000 */
[----:B------:R-:W-:Y:S04]  /*02e0*/  LDS R10, [R6] ;  /* 0x00000000060a7984 */ /* 0x000fe80000000800 */
[----:B------:R-:W0:Y:S04]  /*02f0*/  LDS.128 R12, [R16] ;  /* 0x00000000100c7984 */ /* 0x000e280000000c00 */
[----:B------:R-:W1:Y:S04]  /*0300*/  LDS R27, [R6+0x80] ;  /* 0x00008000061b7984 */ /* 0x000e680000000800 */
[----:B------:R-:W2:Y:S04]  /*0310*/  LDS R17, [R6+0x100] ;  /* 0x0001000006117984 */ /* 0x000ea80000000800 */
[----:B------:R-:W3:Y:S04]  /*0320*/  LDS R29, [R6+0x180] ;  /* 0x00018000061d7984 */ /* 0x000ee80000000800 */
[----:B------:R-:W-:Y:S01]  /*0330*/  LDS R25, [R6+0x380] ;  /* 0x0003800006197984 */ /* 0x000fe20000000800 */
[----:B0-----:R-:W-:-:S03]  /*0340*/  FFMA R10, R12, R10, R11 ;  /* 0x0000000a0c0a7223 */ /* 0x001fc6000000000b */
[----:B------:R-:W-:Y:S01]  /*0350*/  LDS R12, [R6+0x280] ;  /* 0x00028000060c7984 */ /* 0x000fe20000000800 */
[----:B-1----:R-:W-:-:S03]  /*0360*/  FFMA R28, R27, R13, R10 ;  /* 0x0000000d1b1c7223 */ /* 0x002fc6000000000a */
[----:B------:R-:W-:Y:S01]  /*0370*/  LDS R13, [R6+0x200] ;  /* 0x00020000060d7984 */ /* 0x000fe20000000800 */
[----:B--2---:R-:W-:-:S03]  /*0380*/  FFMA R14, R17, R14, R28 ;  /* 0x0000000e110e7223 */ /* 0x004fc6000000001c */
[----:B------:R-:W0:Y:S01]  /*0390*/  LDS.128 R8, [R16+0x10] ;  /* 0x0000100010087984 */ /* 0x000e220000000c00 */
[----:B---3--:R-:W-:-:S03]  /*03a0*/  FFMA R15, R29, R15, R14 ;  /* 0x0000000f1d0f7223 */ /* 0x008fc6000000000e */
[----:B------:R-:W1:Y:S01]  /*03b0*/  LDS R17, [R6+0x300] ;  /* 0x0003000006117984 */ /* 0x000e620000000800 */
[----:B0-----:R-:W-:-:S03]  /*03c0*/  FFMA R13, R8, R13, R15 ;  /* 0x0000000d080d7223 */ /* 0x001fc6000000000f */
[----:B------:R-:W-:Y:S01]  /*03d0*/  LDS R8, [R6+0x480] ;  /* 0x0004800006087984 */ /* 0x000fe20000000800 */
[----:B------:R-:W-:-:S03]  /*03e0*/  FFMA R24, R12, R9, R13 ;  /* 0x000000090c187223 */ /* 0x000fc6000000000d */
[----:B------:R-:W-:Y:S01]  /*03f0*/  LDS R9, [R6+0x400] ;  /* 0x0004000006097984 */ /* 0x000fe20000000800 */
[----:B-1----:R-:W-:-:S03]  /*0400*/  FFMA R10, R17, R10, R24 ;  /* 0x0000000a110a7223 */ /* 0x002fc60000000018 */
[----:B------:R-:W0:Y:S01]  /*0410*/  LDS.128 R12, [R16+0x20] ;  /* 0x00002000100c7984 */ /* 0x000e220000000c00 */
[----:B------:R-:W-:-:S03]  /*0420*/  FFMA R11, R25, R11, R10 ;  /* 0x0000000b190b7223 */ /* 0x000fc6000000000a */
[----:B------:R-:W1:Y:S04]  /*0430*/  LDS R17, [R6+0x500] ;  /* 0x0005000006117984 */ /* 0x000e680000000800 */
[----:B------:R-:W2:Y:S01]  /*0440*/  LDS R25, [R6+0x580] ;  /* 0x0005800006197984 */ /* 0x000ea20000000800 */
[----:B0-----:R-:W-:-:S03]  /*0450*/  FFMA R9, R12, R9, R11 ;  /* 0x000000090c097223 */ /* 0x001fc6000000000b */
[----:B------:R-:W-:Y:S01]  /*0460*/  LDS R12, [R6+0x680] ;  /* 0x00068000060c7984 */ /* 0x000fe20000000800 */
[----:B------:R-:W-:-:S03]  /*0470*/  FFMA R24, R8, R13, R9 ;  /* 0x0000000d08187223 */ /* 0x000fc60000000009 */
[----:B------:R-:W-:Y:S01]  /*0480*/  LDS R13, [R6+0x600] ;  /* 0x00060000060d7984 */ /* 0x000fe20000000800 */
[----:B-1----:R-:W-:-:S03]  /*0490*/  FFMA R14, R17, R14, R24 ;  /* 0x0000000e110e7223 */ /* 0x002fc60000000018 */
[----:B------:R-:W0:Y:S01]  /*04a0*/  LDS.128 R8, [R16+0x30] ;  /* 0x0000300010087984 */ /* 0x000e220000000c00 */
[----:B--2---:R-:W-:-:S03]  /*04b0*/  FFMA R15, R25, R15, R14 ;  /* 0x0000000f190f7223 */ /* 0x004fc6000000000e */
        /* <DEDUP_REMOVED lines=19> */
[----:B------:R-:W-:Y:S04]  /*05f0*/  LDS R24, [R6+0xc80] ;  /* 0x000c800006187984 */ /* 0x000fe80000000800 */
[----:B------:R-:W-:Y:S01]  /*0600*/  LDS R17, [R6+0xd00] ;  /* 0x000d000006117984 */ /* 0x000fe20000000800 */
[----:B0-----:R-:W-:-:S03]  /*0610*/  FFMA R13, R8, R13, R15 ;  /* 0x0000000d080d7223 */ /* 0x001fc6000000000f */
[----:B------:R-:W0:Y:S01]  /*0620*/  LDS R8, [R6+0xb80] ;  /* 0x000b800006087984 */ /* 0x000e220000000800 */
[----:B------:R-:W-:-:S03]  /*0630*/  FFMA R26, R12, R9, R13 ;  /* 0x000000090c1a7223 */ /* 0x000fc6000000000d */
[----:B------:R-:W-:Y:S01]  /*0640*/  LDS R9, [R6+0xc00] ;  /* 0x000c000006097984 */ /* 0x000fe20000000800 */
[----:B-1----:R-:W-:-:S03]  /*0650*/  FFMA R25, R25, R10, R26 ;  /* 0x0000000a19197223 */ /* 0x002fc6000000001a */
[----:B------:R-:W1:Y:S01]  /*0660*/  LDS.128 R12, [R16+0x60] ;  /* 0x00006000100c7984 */ /* 0x000e620000000c00 */
[----:B0-----:R-:W-:-:S03]  /*0670*/  FFMA R11, R8, R11, R25 ;  /* 0x0000000b080b7223 */ /* 0x001fc60000000019 */
[----:B------:R-:W-:Y:S01]  /*0680*/  LDS R25, [R6+0xf80] ;  /* 0x000f800006197984 */ /* 0x000fe20000000800 */
[----:B-1----:R-:W-:-:S03]  /*0690*/  FFMA R9, R12, R9, R11 ;  /* 0x000000090c097223 */ /* 0x002fc6000000000b */
[----:B------:R-:W0:Y:S01]  /*06a0*/  LDS R12, [R6+0xd80] ;  /* 0x000d8000060c7984 */ /* 0x000e220000000800 */
[----:B------:R-:W-:-:S03]  /*06b0*/  FFMA R26, R24, R13, R9 ;  /* 0x0000000d181a7223 */ /* 0x000fc60000000009 */
[----:B------:R-:W-:Y:S01]  /*06c0*/  LDS R13, [R6+0xe00] ;  /* 0x000e0000060d7984 */ /* 0x000fe20000000800 */
[----:B------:R-:W-:-:S03]  /*06d0*/  FFMA R17, R17, R14, R26 ;  /* 0x0000000e11117223 */ /* 0x000fc6000000001a */
[----:B------:R-:W1:Y:S04]  /*06e0*/  LDS.128 R8, [R16+0x70] ;  /* 0x0000700010087984 */ /* 0x000e680000000c00 */
[----:B------:R-:W2:Y:S04]  /*06f0*/  LDS R24, [R6+0xe80] ;  /* 0x000e800006187984 */ /* 0x000ea80000000800 */
[----:B------:R-:W3:Y:S01]  /*0700*/  LDS R14, [R6+0xf00] ;  /* 0x000f0000060e7984 */ /* 0x000ee20000000800 */
[----:B0-----:R-:W-:-:S04]  /*0710*/  FFMA R15, R12, R15, R17 ;  /* 0x0000000f0c0f7223 */ /* 0x001fc80000000011 */
[----:B-1----:R-:W-:-:S04]  /*0720*/  FFMA R13, R8, R13, R15 ;  /* 0x0000000d080d7223 */ /* 0x002fc8000000000f */
[----:B--2---:R-:W-:-:S04]  /*0730*/  FFMA R9, R24, R9, R13 ;  /* 0x0000000918097223 */ /* 0x004fc8000000000d */
[----:B---3--:R-:W-:-:S04]  /*0740*/  FFMA R10, R14, R10, R9 ;  /* 0x0000000a0e0a7223 */ /* 0x008fc80000000009 */
[----:B------:R-:W-:Y:S01]  /*0750*/  FFMA R11, R25, R11, R10 ;  /* 0x0000000b190b7223 */ /* 0x000fe2000000000a */
[----:B------:R-:W-:Y:S06]  /*0760*/  BAR.SYNC.DEFER_BLOCKING 0x0 ;  /* 0x0000000000007b1d */ /* 0x000fec0000010000 */
[----:B------:R-:W-:Y:S05]  /*0770*/  @P0 BRA `(.L_x_1) ;  /* 0xfffffff800ac0947 */ /* 0x000fea000383ffff */
.L_x_0:
[----:B------:R-:W-:Y:S01]  /*0780*/  STG.E desc[UR8][R22.64], R11 ;  /* 0x0000000b16007986 */ /* 0x000fe2000c101908 */
[----:B------:R-:W-:Y:S05]  /*0790*/  EXIT ;  /* 0x000000000000794d */ /* 0x000fea0003800000 */
.L_x_2:
[----:B------:R-:W-:-:S00]  /*07a0*/  BRA `(.L_x_2) ;  /* 0xfffffffc00fc7947 */ /* 0x000fc0000383ffff */
[----:B------:R-:W-:-:S00]  /*07b0*/  NOP ;  /* 0x0000000000007918 */ /* 0x000fc00000000000 */
        /* <DEDUP_REMOVED lines=12> */
.L_x_3:


//--------------------- .nv.shared._Z18Tiled_MatmulKernelPfS_S_i --------------------------
	.section	.nv.shared._Z18Tiled_MatmulKernelPfS_S_i,"aw",@nobits
	.sectionflags	@""
	.align	4
.nv.shared._Z18Tiled_MatmulKernelPfS_S_i:
	.zero		9216


//--------------------- .nv.shared.reserved.0     --------------------------
	.section	.nv.shared.reserved.0,"aw",@nobits
	.weak		__nv_reservedSMEM_offset_0_alias
	.size		__nv_reservedSMEM_offset_0_alias, 0, 64
	.other		__nv_reservedSMEM_offset_0_alias,@"STO_CUDA_RESERVED_SHARED STV_DEFAULT"
__nv_reservedSMEM_offset_0_alias:
	.zero		0
	.zero		64


//--------------------- .nv.constant0._Z18Tiled_MatmulKernelPfS_S_i --------------------------
	.section	.nv.constant0._Z18Tiled_MatmulKernelPfS_S_i,"a",@progbits
	.sectionflags	@""
	.align	4
.nv.constant0._Z18Tiled_MatmulKernelPfS_S_i:
	.zero		924


//--------------------- SYMBOLS --------------------------

	.type		.nv.reservedSmem.offset0,@object
	.size		.nv.reservedSmem.offset0,0x4
	.type		.nv.reservedSmem.cap,@object
	.size		.nv.reservedSmem.cap,0x4
